//
// Generated by NVIDIA NVVM Compiler
//
// Compiler Build ID: CL-36424714
// Cuda compilation tools, release 13.0, V13.0.88
// Based on NVVM 20.0.0
//

.version 9.0
.target sm_100
.address_size 64

	// .globl	_Z9MatrixAddPKfS0_Pfi

.visible .entry _Z9MatrixAddPKfS0_Pfi(
	.param .u64 .ptr .align 1 _Z9MatrixAddPKfS0_Pfi_param_0,
	.param .u64 .ptr .align 1 _Z9MatrixAddPKfS0_Pfi_param_1,
	.param .u64 .ptr .align 1 _Z9MatrixAddPKfS0_Pfi_param_2,
	.param .u32 _Z9MatrixAddPKfS0_Pfi_param_3
)
{
	.reg .pred 	%p<2>;
	.reg .b32 	%r<14>;
	.reg .b32 	%f<4>;
	.reg .b64 	%rd<11>;

	ld.param.u64 	%rd1, [_Z9MatrixAddPKfS0_Pfi_param_0];
	ld.param.u64 	%rd2, [_Z9MatrixAddPKfS0_Pfi_param_1];
	ld.param.u64 	%rd3, [_Z9MatrixAddPKfS0_Pfi_param_2];
	ld.param.u32 	%r4, [_Z9MatrixAddPKfS0_Pfi_param_3];
	mov.u32 	%r5, %ctaid.x;
	mov.u32 	%r6, %ntid.x;
	mov.u32 	%r7, %tid.x;
	mad.lo.s32 	%r1, %r5, %r6, %r7;
	mov.u32 	%r8, %ctaid.y;
	mov.u32 	%r9, %ntid.y;
	mov.u32 	%r10, %tid.y;
	mad.lo.s32 	%r11, %r8, %r9, %r10;
	max.s32 	%r12, %r1, %r11;
	setp.ge.s32 	%p1, %r12, %r4;
	@%p1 bra 	$L__BB0_2;
	cvta.to.global.u64 	%rd4, %rd1;
	cvta.to.global.u64 	%rd5, %rd2;
	cvta.to.global.u64 	%rd6, %rd3;
	mad.lo.s32 	%r13, %r4, %r1, %r11;
	mul.wide.s32 	%rd7, %r13, 4;
	add.s64 	%rd8, %rd4, %rd7;
	ld.global.f32 	%f1, [%rd8];
	add.s64 	%rd9, %rd5, %rd7;
	ld.global.f32 	%f2, [%rd9];
	add.f32 	%f3, %f1, %f2;
	add.s64 	%rd10, %rd6, %rd7;
	st.global.f32 	[%rd10], %f3;
$L__BB0_2:
	ret;

}


// ===== COMPILED SASS (sm_100) =====

	.target	sm_100

	.elftype	@"ET_EXEC"


//--------------------- .note.nv.tkinfo           --------------------------
	.section	.note.nv.tkinfo,"",@"SHT_NOTE"
	.sectionflags	@"SHF_NOTE_NV_TKINFO"
	.tkinfo
        /*0018*/ 	.word	0x00000002
        /*0030*/ 	.string	""
        /*0030*/ 	.string	"ptxas"
        /*0030*/ 	.string	"Cuda compilation tools, release 13.0, V13.0.88"
        /*0030*/ 	.string	"Build cuda_13.0.r13.0/compiler.36424714_0"
        /*0030*/ 	.string	"-arch sm_100 -m 64 "



//--------------------- .note.nv.cuinfo           --------------------------
	.section	.note.nv.cuinfo,"",@"SHT_NOTE"
	.sectionflags	@"SHF_NOTE_NV_CUINFO"
        /*0018*/ 	.short	0x0002
        /*001a*/ 	.short	0x0064
        /*001c*/ 	.short	0x0082
	.zero		2


//--------------------- .nv.info                  --------------------------
	.section	.nv.info,"",@"SHT_CUDA_INFO"
	.align	4


	//----- nvinfo : EIATTR_REGCOUNT
	.align		4
        /*0000*/ 	.byte	0x04, 0x2f
        /*0002*/ 	.short	(.L_1 - .L_0)
	.align		4
.L_0:
        /*0004*/ 	.word	index@(_Z9MatrixAddPKfS0_Pfi)
        /*0008*/ 	.word	0x0000000c


	//----- nvinfo : EIATTR_FRAME_SIZE
	.align		4
.L_1:
        /*000c*/ 	.byte	0x04, 0x11
        /*000e*/ 	.short	(.L_3 - .L_2)
	.align		4
.L_2:
        /*0010*/ 	.word	index@(_Z9MatrixAddPKfS0_Pfi)
        /*0014*/ 	.word	0x00000000


	//----- nvinfo : EIATTR_MIN_STACK_SIZE
	.align		4
.L_3:
        /*0018*/ 	.byte	0x04, 0x12
        /*001a*/ 	.short	(.L_5 - .L_4)
	.align		4
.L_4:
        /*001c*/ 	.word	index@(_Z9MatrixAddPKfS0_Pfi)
        /*0020*/ 	.word	0x00000000
.L_5:


//--------------------- .nv.compat                --------------------------
	.section	.nv.compat,"",@"SHT_CUDA_COMPAT_INFO"
	.align	4
        /*0000*/ 	.byte	0x02, 0x09, 0x00, 0x00, 0x02, 0x02, 0x01, 0x00, 0x02, 0x05, 0x05, 0x00, 0x03, 0x07, 0x01, 0x01
        /*0010*/ 	.byte	0x02, 0x03, 0x00, 0x00, 0x02, 0x06, 0x01, 0x00, 0x04, 0x0b, 0x08, 0x00, 0x09, 0x00, 0x00, 0x00
        /*0020*/ 	.byte	0x00, 0x00, 0x00, 0x00


//--------------------- .nv.info._Z9MatrixAddPKfS0_Pfi --------------------------
	.section	.nv.info._Z9MatrixAddPKfS0_Pfi,"",@"SHT_CUDA_INFO"
	.sectionflags	@""
	.align	4


	//----- nvinfo : EIATTR_CUDA_API_VERSION
	.align		4
        /*0000*/ 	.byte	0x04, 0x37
        /*0002*/ 	.short	(.L_7 - .L_6)
.L_6:
        /*0004*/ 	.word	0x00000082


	//----- nvinfo : EIATTR_KPARAM_INFO
	.align		4
.L_7:
        /*0008*/ 	.byte	0x04, 0x17
        /*000a*/ 	.short	(.L_9 - .L_8)
.L_8:
        /*000c*/ 	.word	0x00000000
        /*0010*/ 	.short	0x0003
        /*0012*/ 	.short	0x0018
        /*0014*/ 	.byte	0x00, 0xf0, 0x11, 0x00


	//----- nvinfo : EIATTR_KPARAM_INFO
	.align		4
.L_9:
        /*0018*/ 	.byte	0x04, 0x17
        /*001a*/ 	.short	(.L_11 - .L_10)
.L_10:
        /*001c*/ 	.word	0x00000000
        /*0020*/ 	.short	0x0002
        /*0022*/ 	.short	0x0010
        /*0024*/ 	.byte	0x00, 0xf5, 0x21, 0x00


	//----- nvinfo : EIATTR_KPARAM_INFO
	.align		4
.L_11:
        /*0028*/ 	.byte	0x04, 0x17
        /*002a*/ 	.short	(.L_13 - .L_12)
.L_12:
        /*002c*/ 	.word	0x00000000
        /*0030*/ 	.short	0x0001
        /*0032*/ 	.short	0x0008
        /*0034*/ 	.byte	0x00, 0xf5, 0x21, 0x00


	//----- nvinfo : EIATTR_KPARAM_INFO
	.align		4
.L_13:
        /*0038*/ 	.byte	0x04, 0x17
        /*003a*/ 	.short	(.L_15 - .L_14)
.L_14:
        /*003c*/ 	.word	0x00000000
        /*0040*/ 	.short	0x0000
        /*0042*/ 	.short	0x0000
        /*0044*/ 	.byte	0x00, 0xf5, 0x21, 0x00


	//----- nvinfo : EIATTR_SPARSE_MMA_MASK
	.align		4
.L_15:
        /*0048*/ 	.byte	0x03, 0x50
        /*004a*/ 	.short	0x0000


	//----- nvinfo : EIATTR_MAXREG_COUNT
	.align		4
        /*004c*/ 	.byte	0x03, 0x1b
        /*004e*/ 	.short	0x00ff


	//----- nvinfo : EIATTR_MERCURY_ISA_VERSION
	.align		4
        /*0050*/ 	.byte	0x03, 0x5f
        /*0052*/ 	.short	0x0101


	//----- nvinfo : EIATTR_VRC_CTA_INIT_COUNT
	.align		4
        /*0054*/ 	.byte	0x02, 0x4a
	.zero		1
	.zero		1


	//----- nvinfo : EIATTR_EXIT_INSTR_OFFSETS
	.align		4
        /*0058*/ 	.byte	0x04, 0x1c
        /*005a*/ 	.short	(.L_17 - .L_16)


	//   ....[0]....
.L_16:
        /*005c*/ 	.word	0x000000c0


	//   ....[1]....
        /*0060*/ 	.word	0x00000190


	//----- nvinfo : EIATTR_CBANK_PARAM_SIZE
	.align		4
.L_17:
        /*0064*/ 	.byte	0x03, 0x19
        /*0066*/ 	.short	0x001c


	//----- nvinfo : EIATTR_PARAM_CBANK
	.align		4
        /*0068*/ 	.byte	0x04, 0x0a
        /*006a*/ 	.short	(.L_19 - .L_18)
	.align		4
.L_18:
        /*006c*/ 	.word	index@(.nv.constant0._Z9MatrixAddPKfS0_Pfi)
        /*0070*/ 	.short	0x0380
        /*0072*/ 	.short	0x001c


	//----- nvinfo : EIATTR_SW_WAR
	.align		4
.L_19:
        /*0074*/ 	.byte	0x04, 0x36
        /*0076*/ 	.short	(.L_21 - .L_20)
.L_20:
        /*0078*/ 	.word	0x00000008
.L_21:


//--------------------- .nv.callgraph             --------------------------
	.section	.nv.callgraph,"",@"SHT_CUDA_CALLGRAPH"
	.align	4
	.sectionentsize	8
	.align		4
        /*0000*/ 	.word	0x00000000
	.align		4
        /*0004*/ 	.word	0xffffffff
	.align		4
        /*0008*/ 	.word	0x00000000
	.align		4
        /*000c*/ 	.word	0xfffffffe
	.align		4
        /*0010*/ 	.word	0x00000000
	.align		4
        /*0014*/ 	.word	0xfffffffd
	.align		4
        /*0018*/ 	.word	0x00000000
	.align		4
        /*001c*/ 	.word	0xfffffffc


//--------------------- .text._Z9MatrixAddPKfS0_Pfi --------------------------
	.section	.text._Z9MatrixAddPKfS0_Pfi,"ax",@progbits
	.align	128
        .global         _Z9MatrixAddPKfS0_Pfi
        .type           _Z9MatrixAddPKfS0_Pfi,@function
        .size           _Z9MatrixAddPKfS0_Pfi,(.L_x_1 - _Z9MatrixAddPKfS0_Pfi)
        .other          _Z9MatrixAddPKfS0_Pfi,@"STO_CUDA_ENTRY STV_DEFAULT"
_Z9MatrixAddPKfS0_Pfi:
.text._Z9MatrixAddPKfS0_Pfi:
[----:B------:R-:W-:Y:S01]  /*0000*/  LDC R1, c[0x0][0x37c] ;  /* 0x0000df00ff017b82 */ /* 0x000fe20000000800 */
[----:B------:R-:W0:Y:S07]  /*0010*/  S2R R3, SR_TID.X ;  /* 0x0000000000037919 */ /* 0x000e2e0000002100 */
[----:B------:R-:W0:Y:S01]  /*0020*/  LDC R0, c[0x0][0x360] ;  /* 0x0000d800ff007b82 */ /* 0x000e220000000800 */
[----:B------:R-:W1:Y:S01]  /*0030*/  LDCU UR6, c[0x0][0x398] ;  /* 0x00007300ff0677ac */ /* 0x000e620008000800 */
[----:B------:R-:W2:Y:S06]  /*0040*/  S2R R2, SR_TID.Y ;  /* 0x0000000000027919 */ /* 0x000eac0000002200 */
[----:B------:R-:W0:Y:S08]  /*0050*/  S2UR UR4, SR_CTAID.X ;  /* 0x00000000000479c3 */ /* 0x000e300000002500 */
[----:B------:R-:W2:Y:S08]  /*0060*/  S2UR UR5, SR_CTAID.Y ;  /* 0x00000000000579c3 */ /* 0x000eb00000002600 */
[----:B------:R-:W2:Y:S01]  /*0070*/  LDC R7, c[0x0][0x364] ;  /* 0x0000d900ff077b82 */ /* 0x000ea20000000800 */
[----:B0-----:R-:W-:-:S02]  /*0080*/  IMAD R0, R0, UR4, R3 ;  /* 0x0000000400007c24 */ /* 0x001fc4000f8e0203 */
[----:B--2---:R-:W-:-:S05]  /*0090*/  IMAD R7, R7, UR5, R2 ;  /* 0x0000000507077c24 */ /* 0x004fca000f8e0202 */
[----:B------:R-:W-:-:S04]  /*00a0*/  VIMNMX R2, PT, PT, R0, R7, !PT ;  /* 0x0000000700027248 */ /* 0x000fc80007fe0100 */
[----:B-1----:R-:W-:-:S13]  /*00b0*/  ISETP.GE.AND P0, PT, R2, UR6, PT ;  /* 0x0000000602007c0c */ /* 0x002fda000bf06270 */
[----:B------:R-:W-:Y:S05]  /*00c0*/  @P0 EXIT ;  /* 0x000000000000094d */ /* 0x000fea0003800000 */
[----:B------:R-:W0:Y:S01]  /*00d0*/  LDC.64 R2, c[0x0][0x380] ;  /* 0x0000e000ff027b82 */ /* 0x000e220000000a00 */
[----:B------:R-:W1:Y:S01]  /*00e0*/  LDCU.64 UR4, c[0x0][0x358] ;  /* 0x00006b00ff0477ac */ /* 0x000e620008000a00 */
[----:B------:R-:W-:-:S06]  /*00f0*/  IMAD R9, R0, UR6, R7 ;  /* 0x0000000600097c24 */ /* 0x000fcc000f8e0207 */
[----:B------:R-:W2:Y:S08]  /*0100*/  LDC.64 R4, c[0x0][0x388] ;  /* 0x0000e200ff047b82 */ /* 0x000eb00000000a00 */
[----:B------:R-:W3:Y:S01]  /*0110*/  LDC.64 R6, c[0x0][0x390] ;  /* 0x0000e400ff067b82 */ /* 0x000ee20000000a00 */
[----:B0-----:R-:W-:-:S06]  /*0120*/  IMAD.WIDE R2, R9, 0x4, R2 ;  /* 0x0000000409027825 */ /* 0x001fcc00078e0202 */
[----:B-1----:R-:W4:Y:S01]  /*0130*/  LDG.E R2, desc[UR4][R2.64] ;  /* 0x0000000402027981 */ /* 0x002f22000c1e1900 */
[----:B--2---:R-:W-:-:S06]  /*0140*/  IMAD.WIDE R4, R9, 0x4, R4 ;  /* 0x0000000409047825 */ /* 0x004fcc00078e0204 */
[----:B------:R-:W4:Y:S01]  /*0150*/  LDG.E R5, desc[UR4][R4.64] ;  /* 0x0000000404057981 */ /* 0x000f22000c1e1900 */
[----:B---3--:R-:W-:-:S04]  /*0160*/  IMAD.WIDE R6, R9, 0x4, R6 ;  /* 0x0000000409067825 */ /* 0x008fc800078e0206 */
[----:B----4-:R-:W-:-:S05]  /*0170*/  FADD R9, R2, R5 ;  /* 0x0000000502097221 */ /* 0x010fca0000000000 */
[----:B------:R-:W-:Y:S01]  /*0180*/  STG.E desc[UR4][R6.64], R9 ;  /* 0x0000000906007986 */ /* 0x000fe2000c101904 */
[----:B------:R-:W-:Y:S05]  /*0190*/  EXIT ;  /* 0x000000000000794d */ /* 0x000fea0003800000 */
.L_x_0:
[----:B------:R-:W-:-:S00]  /*01a0*/  BRA `(.L_x_0) ;  /* 0xfffffffc00fc7947 */ /* 0x000fc0000383ffff */
[----:B------:R-:W-:-:S00]  /*01b0*/  NOP ;  /* 0x0000000000007918 */ /* 0x000fc00000000000 */
        /* <DEDUP_REMOVED lines=12> */
.L_x_1:


//--------------------- .nv.shared.reserved.0     --------------------------
	.section	.nv.shared.reserved.0,"aw",@nobits
	.weak		__nv_reservedSMEM_offset_0_alias
	.size		__nv_reservedSMEM_offset_0_alias, 0, 64
	.other		__nv_reservedSMEM_offset_0_alias,@"STO_CUDA_RESERVED_SHARED STV_DEFAULT"
__nv_reservedSMEM_offset_0_alias:
	.zero		0
	.zero		64


//--------------------- .nv.constant0._Z9MatrixAddPKfS0_Pfi --------------------------
	.section	.nv.constant0._Z9MatrixAddPKfS0_Pfi,"a",@progbits
	.sectionflags	@""
	.align	4
.nv.constant0._Z9MatrixAddPKfS0_Pfi:
	.zero		924


//--------------------- SYMBOLS --------------------------

	.type		.nv.reservedSmem.offset0,@object
	.size		.nv.reservedSmem.offset0,0x4
